//
// Generated by NVIDIA NVVM Compiler
//
// Compiler Build ID: CL-36424714
// Cuda compilation tools, release 13.0, V13.0.88
// Based on NVVM 20.0.0
//

.version 9.0
.target sm_100
.address_size 64

	// .globl	_Z10UnitClauseiiiPiS_S_S_S_S_S_S_S_iii
.extern .func  (.param .b32 func_retval0) vprintf
(
	.param .b64 vprintf_param_0,
	.param .b64 vprintf_param_1
)
;
.global .align 1 .b8 $str[4] = {37, 100, 10};

.visible .entry _Z10UnitClauseiiiPiS_S_S_S_S_S_S_S_iii(
	.param .u32 _Z10UnitClauseiiiPiS_S_S_S_S_S_S_S_iii_param_0,
	.param .u32 _Z10UnitClauseiiiPiS_S_S_S_S_S_S_S_iii_param_1,
	.param .u32 _Z10UnitClauseiiiPiS_S_S_S_S_S_S_S_iii_param_2,
	.param .u64 .ptr .align 1 _Z10UnitClauseiiiPiS_S_S_S_S_S_S_S_iii_param_3,
	.param .u64 .ptr .align 1 _Z10UnitClauseiiiPiS_S_S_S_S_S_S_S_iii_param_4,
	.param .u64 .ptr .align 1 _Z10UnitClauseiiiPiS_S_S_S_S_S_S_S_iii_param_5,
	.param .u64 .ptr .align 1 _Z10UnitClauseiiiPiS_S_S_S_S_S_S_S_iii_param_6,
	.param .u64 .ptr .align 1 _Z10UnitClauseiiiPiS_S_S_S_S_S_S_S_iii_param_7,
	.param .u64 .ptr .align 1 _Z10UnitClauseiiiPiS_S_S_S_S_S_S_S_iii_param_8,
	.param .u64 .ptr .align 1 _Z10UnitClauseiiiPiS_S_S_S_S_S_S_S_iii_param_9,
	.param .u64 .ptr .align 1 _Z10UnitClauseiiiPiS_S_S_S_S_S_S_S_iii_param_10,
	.param .u64 .ptr .align 1 _Z10UnitClauseiiiPiS_S_S_S_S_S_S_S_iii_param_11,
	.param .u32 _Z10UnitClauseiiiPiS_S_S_S_S_S_S_S_iii_param_12,
	.param .u32 _Z10UnitClauseiiiPiS_S_S_S_S_S_S_S_iii_param_13,
	.param .u32 _Z10UnitClauseiiiPiS_S_S_S_S_S_S_S_iii_param_14
)
{
	.reg .pred 	%p<3>;
	.reg .b32 	%r<9>;
	.reg .b64 	%rd<18>;

	ld.param.u32 	%r3, [_Z10UnitClauseiiiPiS_S_S_S_S_S_S_S_iii_param_2];
	ld.param.u64 	%rd1, [_Z10UnitClauseiiiPiS_S_S_S_S_S_S_S_iii_param_3];
	ld.param.u64 	%rd2, [_Z10UnitClauseiiiPiS_S_S_S_S_S_S_S_iii_param_5];
	ld.param.u64 	%rd3, [_Z10UnitClauseiiiPiS_S_S_S_S_S_S_S_iii_param_10];
	ld.param.u64 	%rd4, [_Z10UnitClauseiiiPiS_S_S_S_S_S_S_S_iii_param_11];
	ld.param.u32 	%r2, [_Z10UnitClauseiiiPiS_S_S_S_S_S_S_S_iii_param_13];
	mov.u32 	%r4, %tid.x;
	mov.u32 	%r5, %ctaid.x;
	mad.lo.s32 	%r1, %r3, %r5, %r4;
	setp.ge.s32 	%p1, %r1, %r2;
	@%p1 bra 	$L__BB0_3;
	cvta.to.global.u64 	%rd5, %rd4;
	mul.wide.s32 	%rd6, %r1, 4;
	add.s64 	%rd7, %rd5, %rd6;
	ld.global.u32 	%r6, [%rd7];
	setp.ne.s32 	%p2, %r6, 1;
	@%p2 bra 	$L__BB0_3;
	cvta.to.global.u64 	%rd8, %rd1;
	cvta.to.global.u64 	%rd9, %rd3;
	add.s64 	%rd11, %rd9, %rd6;
	ld.global.u32 	%r7, [%rd11];
	add.s64 	%rd12, %rd8, %rd6;
	mov.b32 	%r8, 1;
	st.global.u32 	[%rd12], %r8;
	mul.wide.s32 	%rd13, %r2, 4;
	add.s64 	%rd14, %rd8, %rd13;
	st.global.u32 	[%rd14], %r8;
	cvta.to.global.u64 	%rd15, %rd2;
	mul.wide.s32 	%rd16, %r7, 4;
	add.s64 	%rd17, %rd15, %rd16;
	st.global.u32 	[%rd17], %r8;
$L__BB0_3:
	ret;

}
	// .globl	_Z9PropagateiiiPiS_S_S_S_S_S_S_S_iii
.visible .entry _Z9PropagateiiiPiS_S_S_S_S_S_S_S_iii(
	.param .u32 _Z9PropagateiiiPiS_S_S_S_S_S_S_S_iii_param_0,
	.param .u32 _Z9PropagateiiiPiS_S_S_S_S_S_S_S_iii_param_1,
	.param .u32 _Z9PropagateiiiPiS_S_S_S_S_S_S_S_iii_param_2,
	.param .u64 .ptr .align 1 _Z9PropagateiiiPiS_S_S_S_S_S_S_S_iii_param_3,
	.param .u64 .ptr .align 1 _Z9PropagateiiiPiS_S_S_S_S_S_S_S_iii_param_4,
	.param .u64 .ptr .align 1 _Z9PropagateiiiPiS_S_S_S_S_S_S_S_iii_param_5,
	.param .u64 .ptr .align 1 _Z9PropagateiiiPiS_S_S_S_S_S_S_S_iii_param_6,
	.param .u64 .ptr .align 1 _Z9PropagateiiiPiS_S_S_S_S_S_S_S_iii_param_7,
	.param .u64 .ptr .align 1 _Z9PropagateiiiPiS_S_S_S_S_S_S_S_iii_param_8,
	.param .u64 .ptr .align 1 _Z9PropagateiiiPiS_S_S_S_S_S_S_S_iii_param_9,
	.param .u64 .ptr .align 1 _Z9PropagateiiiPiS_S_S_S_S_S_S_S_iii_param_10,
	.param .u64 .ptr .align 1 _Z9PropagateiiiPiS_S_S_S_S_S_S_S_iii_param_11,
	.param .u32 _Z9PropagateiiiPiS_S_S_S_S_S_S_S_iii_param_12,
	.param .u32 _Z9PropagateiiiPiS_S_S_S_S_S_S_S_iii_param_13,
	.param .u32 _Z9PropagateiiiPiS_S_S_S_S_S_S_S_iii_param_14
)
{
	.local .align 8 .b8 	__local_depot1[8];
	.reg .b64 	%SP;
	.reg .b64 	%SPL;
	.reg .pred 	%p<10>;
	.reg .b32 	%r<28>;
	.reg .b64 	%rd<46>;

	mov.u64 	%SPL, __local_depot1;
	cvta.local.u64 	%SP, %SPL;
	ld.param.u32 	%r7, [_Z9PropagateiiiPiS_S_S_S_S_S_S_S_iii_param_0];
	ld.param.u32 	%r9, [_Z9PropagateiiiPiS_S_S_S_S_S_S_S_iii_param_2];
	ld.param.u64 	%rd20, [_Z9PropagateiiiPiS_S_S_S_S_S_S_S_iii_param_3];
	ld.param.u64 	%rd16, [_Z9PropagateiiiPiS_S_S_S_S_S_S_S_iii_param_7];
	ld.param.u64 	%rd17, [_Z9PropagateiiiPiS_S_S_S_S_S_S_S_iii_param_8];
	ld.param.u64 	%rd18, [_Z9PropagateiiiPiS_S_S_S_S_S_S_S_iii_param_9];
	ld.param.u64 	%rd21, [_Z9PropagateiiiPiS_S_S_S_S_S_S_S_iii_param_10];
	ld.param.u64 	%rd19, [_Z9PropagateiiiPiS_S_S_S_S_S_S_S_iii_param_11];
	ld.param.u32 	%r8, [_Z9PropagateiiiPiS_S_S_S_S_S_S_S_iii_param_13];
	cvta.to.global.u64 	%rd1, %rd21;
	cvta.to.global.u64 	%rd2, %rd20;
	mov.u32 	%r10, %tid.x;
	mov.u32 	%r11, %ctaid.x;
	mad.lo.s32 	%r1, %r9, %r11, %r10;
	setp.ge.s32 	%p1, %r1, %r8;
	@%p1 bra 	$L__BB1_12;
	mul.wide.s32 	%rd22, %r1, 4;
	add.s64 	%rd3, %rd2, %rd22;
	ld.global.u32 	%r12, [%rd3];
	setp.ne.s32 	%p2, %r12, 1;
	@%p2 bra 	$L__BB1_12;
	add.s64 	%rd24, %rd1, %rd22;
	ld.global.u32 	%r13, [%rd24];
	mov.b32 	%r14, 0;
	st.global.u32 	[%rd3], %r14;
	cvta.to.global.u64 	%rd25, %rd18;
	mul.wide.s32 	%rd26, %r13, 4;
	add.s64 	%rd4, %rd25, %rd26;
	ld.global.u32 	%r27, [%rd4];
	ld.global.u32 	%r15, [%rd4+4];
	setp.ge.s32 	%p3, %r27, %r15;
	@%p3 bra 	$L__BB1_12;
	ld.param.u64 	%rd45, [_Z9PropagateiiiPiS_S_S_S_S_S_S_S_iii_param_5];
	ld.param.u64 	%rd44, [_Z9PropagateiiiPiS_S_S_S_S_S_S_S_iii_param_4];
	mul.wide.s32 	%rd27, %r8, 4;
	add.s64 	%rd5, %rd2, %rd27;
	add.u64 	%rd6, %SPL, 0;
	cvta.to.global.u64 	%rd7, %rd16;
	cvta.to.global.u64 	%rd8, %rd17;
	cvta.to.global.u64 	%rd9, %rd44;
	cvta.to.global.u64 	%rd10, %rd45;
	cvta.to.global.u64 	%rd11, %rd19;
$L__BB1_4:
	mul.wide.s32 	%rd29, %r27, 4;
	add.s64 	%rd30, %rd7, %rd29;
	ld.global.u32 	%r16, [%rd30];
	setp.ne.s32 	%p4, %r16, 2;
	@%p4 bra 	$L__BB1_9;
	add.s64 	%rd12, %rd8, %rd29;
	ld.global.u32 	%r17, [%rd12];
	mul.wide.s32 	%rd32, %r17, 4;
	add.s64 	%rd33, %rd9, %rd32;
	atom.global.add.u32 	%r18, [%rd33], -1;
	st.local.u32 	[%rd6], %r18;
	mov.u64 	%rd34, $str;
	cvta.global.u64 	%rd35, %rd34;
	add.u64 	%rd36, %SP, 0;
	{ // callseq 0, 0
	.param .b64 param0;
	st.param.b64 	[param0], %rd35;
	.param .b64 param1;
	st.param.b64 	[param1], %rd36;
	.param .b32 retval0;
	call.uni (retval0), 
	vprintf, 
	(
	param0, 
	param1
	);
	ld.param.b32 	%r19, [retval0];
	} // callseq 0
	setp.ne.s32 	%p5, %r18, 1;
	@%p5 bra 	$L__BB1_9;
	ld.global.u32 	%r4, [%rd12];
	mul.wide.s32 	%rd37, %r4, 4;
	add.s64 	%rd38, %rd1, %rd37;
	ld.global.u32 	%r5, [%rd38];
	setp.eq.s32 	%p6, %r5, %r7;
	@%p6 bra 	$L__BB1_10;
	mul.wide.s32 	%rd39, %r5, 4;
	add.s64 	%rd13, %rd10, %rd39;
	ld.global.u32 	%r21, [%rd13];
	setp.ne.s32 	%p7, %r21, 0;
	@%p7 bra 	$L__BB1_9;
	mov.b32 	%r22, 1;
	st.global.u32 	[%rd13], %r22;
	ld.global.u32 	%r23, [%rd12];
	mul.wide.s32 	%rd40, %r23, 4;
	add.s64 	%rd41, %rd2, %rd40;
	st.global.u32 	[%rd41], %r22;
	st.global.u32 	[%rd5], %r22;
$L__BB1_9:
	add.s32 	%r27, %r27, 1;
	ld.global.u32 	%r26, [%rd4+4];
	setp.lt.s32 	%p9, %r27, %r26;
	@%p9 bra 	$L__BB1_4;
	bra.uni 	$L__BB1_12;
$L__BB1_10:
	add.s64 	%rd43, %rd11, %rd37;
	ld.global.u32 	%r24, [%rd43];
	and.b32  	%r25, %r24, 1;
	setp.eq.b32 	%p8, %r25, 1;
	@%p8 bra 	$L__BB1_9;
	st.global.u32 	[%rd5+4], %r7;
$L__BB1_12:
	ret;

}


// ===== COMPILED SASS (sm_100) =====

	.target	sm_100

	.elftype	@"ET_EXEC"


//--------------------- .note.nv.tkinfo           --------------------------
	.section	.note.nv.tkinfo,"",@"SHT_NOTE"
	.sectionflags	@"SHF_NOTE_NV_TKINFO"
	.tkinfo
        /*0018*/ 	.word	0x00000002
        /*0030*/ 	.string	""
        /*0030*/ 	.string	"ptxas"
        /*0030*/ 	.string	"Cuda compilation tools, release 13.0, V13.0.88"
        /*0030*/ 	.string	"Build cuda_13.0.r13.0/compiler.36424714_0"
        /*0030*/ 	.string	"-arch sm_100 -m 64 "



//--------------------- .note.nv.cuinfo           --------------------------
	.section	.note.nv.cuinfo,"",@"SHT_NOTE"
	.sectionflags	@"SHF_NOTE_NV_CUINFO"
        /*0018*/ 	.short	0x0002
        /*001a*/ 	.short	0x0064
        /*001c*/ 	.short	0x0082
	.zero		2


//--------------------- .nv.info                  --------------------------
	.section	.nv.info,"",@"SHT_CUDA_INFO"
	.align	4


	//----- nvinfo : EIATTR_REGCOUNT
	.align		4
        /*0000*/ 	.byte	0x04, 0x2f
        /*0002*/ 	.short	(.L_2 - .L_1)
	.align		4
.L_1:
        /*0004*/ 	.word	index@(_Z10UnitClauseiiiPiS_S_S_S_S_S_S_S_iii)
        /*0008*/ 	.word	0x0000000e


	//----- nvinfo : EIATTR_FRAME_SIZE
	.align		4
.L_2:
        /*000c*/ 	.byte	0x04, 0x11
        /*000e*/ 	.short	(.L_4 - .L_3)
	.align		4
.L_3:
        /*0010*/ 	.word	index@(_Z10UnitClauseiiiPiS_S_S_S_S_S_S_S_iii)
        /*0014*/ 	.word	0x00000000


	//----- nvinfo : EIATTR_REGCOUNT
	.align		4
.L_4:
        /*0018*/ 	.byte	0x04, 0x2f
        /*001a*/ 	.short	(.L_6 - .L_5)
	.align		4
.L_5:
        /*001c*/ 	.word	index@(_Z9PropagateiiiPiS_S_S_S_S_S_S_S_iii)
        /*0020*/ 	.word	0x0000001d


	//----- nvinfo : EIATTR_FRAME_SIZE
	.align		4
.L_6:
        /*0024*/ 	.byte	0x04, 0x11
        /*0026*/ 	.short	(.L_8 - .L_7)
	.align		4
.L_7:
        /*0028*/ 	.word	index@(_Z9PropagateiiiPiS_S_S_S_S_S_S_S_iii)
        /*002c*/ 	.word	0x00000008


	//----- nvinfo : EIATTR_MIN_STACK_SIZE
	.align		4
.L_8:
        /*0030*/ 	.byte	0x04, 0x12
        /*0032*/ 	.short	(.L_10 - .L_9)
	.align		4
.L_9:
        /*0034*/ 	.word	index@(_Z9PropagateiiiPiS_S_S_S_S_S_S_S_iii)
        /*0038*/ 	.word	0x00000008


	//----- nvinfo : EIATTR_MIN_STACK_SIZE
	.align		4
.L_10:
        /*003c*/ 	.byte	0x04, 0x12
        /*003e*/ 	.short	(.L_12 - .L_11)
	.align		4
.L_11:
        /*0040*/ 	.word	index@(_Z10UnitClauseiiiPiS_S_S_S_S_S_S_S_iii)
        /*0044*/ 	.word	0x00000000
.L_12:


//--------------------- .nv.compat                --------------------------
	.section	.nv.compat,"",@"SHT_CUDA_COMPAT_INFO"
	.align	4
        /*0000*/ 	.byte	0x02, 0x09, 0x00, 0x00, 0x02, 0x02, 0x01, 0x00, 0x02, 0x05, 0x05, 0x00, 0x03, 0x07, 0x01, 0x01
        /*0010*/ 	.byte	0x02, 0x03, 0x00, 0x00, 0x02, 0x06, 0x01, 0x00, 0x04, 0x0b, 0x08, 0x00, 0x09, 0x00, 0x00, 0x00
        /*0020*/ 	.byte	0x00, 0x00, 0x00, 0x00


//--------------------- .nv.info._Z9PropagateiiiPiS_S_S_S_S_S_S_S_iii --------------------------
	.section	.nv.info._Z9PropagateiiiPiS_S_S_S_S_S_S_S_iii,"",@"SHT_CUDA_INFO"
	.sectionflags	@""
	.align	4


	//----- nvinfo : EIATTR_CUDA_API_VERSION
	.align		4
        /*0000*/ 	.byte	0x04, 0x37
        /*0002*/ 	.short	(.L_14 - .L_13)
.L_13:
        /*0004*/ 	.word	0x00000082


	//----- nvinfo : EIATTR_KPARAM_INFO
	.align		4
.L_14:
        /*0008*/ 	.byte	0x04, 0x17
        /*000a*/ 	.short	(.L_16 - .L_15)
.L_15:
        /*000c*/ 	.word	0x00000000
        /*0010*/ 	.short	0x000e
        /*0012*/ 	.short	0x0060
        /*0014*/ 	.byte	0x00, 0xf0, 0x11, 0x00


	//----- nvinfo : EIATTR_KPARAM_INFO
	.align		4
.L_16:
        /*0018*/ 	.byte	0x04, 0x17
        /*001a*/ 	.short	(.L_18 - .L_17)
.L_17:
        /*001c*/ 	.word	0x00000000
        /*0020*/ 	.short	0x000d
        /*0022*/ 	.short	0x005c
        /*0024*/ 	.byte	0x00, 0xf0, 0x11, 0x00


	//----- nvinfo : EIATTR_KPARAM_INFO
	.align		4
.L_18:
        /*0028*/ 	.byte	0x04, 0x17
        /*002a*/ 	.short	(.L_20 - .L_19)
.L_19:
        /*002c*/ 	.word	0x00000000
        /*0030*/ 	.short	0x000c
        /*0032*/ 	.short	0x0058
        /*0034*/ 	.byte	0x00, 0xf0, 0x11, 0x00


	//----- nvinfo : EIATTR_KPARAM_INFO
	.align		4
.L_20:
        /*0038*/ 	.byte	0x04, 0x17
        /*003a*/ 	.short	(.L_22 - .L_21)
.L_21:
        /*003c*/ 	.word	0x00000000
        /*0040*/ 	.short	0x000b
        /*0042*/ 	.short	0x0050
        /*0044*/ 	.byte	0x00, 0xf5, 0x21, 0x00


	//----- nvinfo : EIATTR_KPARAM_INFO
	.align		4
.L_22:
        /*0048*/ 	.byte	0x04, 0x17
        /*004a*/ 	.short	(.L_24 - .L_23)
.L_23:
        /*004c*/ 	.word	0x00000000
        /*0050*/ 	.short	0x000a
        /*0052*/ 	.short	0x0048
        /*0054*/ 	.byte	0x00, 0xf5, 0x21, 0x00


	//----- nvinfo : EIATTR_KPARAM_INFO
	.align		4
.L_24:
        /*0058*/ 	.byte	0x04, 0x17
        /*005a*/ 	.short	(.L_26 - .L_25)
.L_25:
        /*005c*/ 	.word	0x00000000
        /*0060*/ 	.short	0x0009
        /*0062*/ 	.short	0x0040
        /*0064*/ 	.byte	0x00, 0xf5, 0x21, 0x00


	//----- nvinfo : EIATTR_KPARAM_INFO
	.align		4
.L_26:
        /*0068*/ 	.byte	0x04, 0x17
        /*006a*/ 	.short	(.L_28 - .L_27)
.L_27:
        /*006c*/ 	.word	0x00000000
        /*0070*/ 	.short	0x0008
        /*0072*/ 	.short	0x0038
        /*0074*/ 	.byte	0x00, 0xf5, 0x21, 0x00


	//----- nvinfo : EIATTR_KPARAM_INFO
	.align		4
.L_28:
        /*0078*/ 	.byte	0x04, 0x17
        /*007a*/ 	.short	(.L_30 - .L_29)
.L_29:
        /*007c*/ 	.word	0x00000000
        /*0080*/ 	.short	0x0007
        /*0082*/ 	.short	0x0030
        /*0084*/ 	.byte	0x00, 0xf5, 0x21, 0x00


	//----- nvinfo : EIATTR_KPARAM_INFO
	.align		4
.L_30:
        /*0088*/ 	.byte	0x04, 0x17
        /*008a*/ 	.short	(.L_32 - .L_31)
.L_31:
        /*008c*/ 	.word	0x00000000
        /*0090*/ 	.short	0x0006
        /*0092*/ 	.short	0x0028
        /*0094*/ 	.byte	0x00, 0xf5, 0x21, 0x00


	//----- nvinfo : EIATTR_KPARAM_INFO
	.align		4
.L_32:
        /*0098*/ 	.byte	0x04, 0x17
        /*009a*/ 	.short	(.L_34 - .L_33)
.L_33:
        /*009c*/ 	.word	0x00000000
        /*00a0*/ 	.short	0x0005
        /*00a2*/ 	.short	0x0020
        /*00a4*/ 	.byte	0x00, 0xf5, 0x21, 0x00


	//----- nvinfo : EIATTR_KPARAM_INFO
	.align		4
.L_34:
        /*00a8*/ 	.byte	0x04, 0x17
        /*00aa*/ 	.short	(.L_36 - .L_35)
.L_35:
        /*00ac*/ 	.word	0x00000000
        /*00b0*/ 	.short	0x0004
        /*00b2*/ 	.short	0x0018
        /*00b4*/ 	.byte	0x00, 0xf5, 0x21, 0x00


	//----- nvinfo : EIATTR_KPARAM_INFO
	.align		4
.L_36:
        /*00b8*/ 	.byte	0x04, 0x17
        /*00ba*/ 	.short	(.L_38 - .L_37)
.L_37:
        /*00bc*/ 	.word	0x00000000
        /*00c0*/ 	.short	0x0003
        /*00c2*/ 	.short	0x0010
        /*00c4*/ 	.byte	0x00, 0xf5, 0x21, 0x00


	//----- nvinfo : EIATTR_KPARAM_INFO
	.align		4
.L_38:
        /*00c8*/ 	.byte	0x04, 0x17
        /*00ca*/ 	.short	(.L_40 - .L_39)
.L_39:
        /*00cc*/ 	.word	0x00000000
        /*00d0*/ 	.short	0x0002
        /*00d2*/ 	.short	0x0008
        /*00d4*/ 	.byte	0x00, 0xf0, 0x11, 0x00


	//----- nvinfo : EIATTR_KPARAM_INFO
	.align		4
.L_40:
        /*00d8*/ 	.byte	0x04, 0x17
        /*00da*/ 	.short	(.L_42 - .L_41)
.L_41:
        /*00dc*/ 	.word	0x00000000
        /*00e0*/ 	.short	0x0001
        /*00e2*/ 	.short	0x0004
        /*00e4*/ 	.byte	0x00, 0xf0, 0x11, 0x00


	//----- nvinfo : EIATTR_KPARAM_INFO
	.align		4
.L_42:
        /*00e8*/ 	.byte	0x04, 0x17
        /*00ea*/ 	.short	(.L_44 - .L_43)
.L_43:
        /*00ec*/ 	.word	0x00000000
        /*00f0*/ 	.short	0x0000
        /*00f2*/ 	.short	0x0000
        /*00f4*/ 	.byte	0x00, 0xf0, 0x11, 0x00


	//----- nvinfo : EIATTR_SPARSE_MMA_MASK
	.align		4
.L_44:
        /*00f8*/ 	.byte	0x03, 0x50
        /*00fa*/ 	.short	0x0000


	//----- nvinfo : EIATTR_MAXREG_COUNT
	.align		4
        /*00fc*/ 	.byte	0x03, 0x1b
        /*00fe*/ 	.short	0x00ff


	//----- nvinfo : EIATTR_EXTERNS
	.align		4
        /*0100*/ 	.byte	0x04, 0x0f
        /*0102*/ 	.short	(.L_46 - .L_45)


	//   ....[0]....
	.align		4
.L_45:
        /*0104*/ 	.word	index@(vprintf)


	//----- nvinfo : EIATTR_MERCURY_ISA_VERSION
	.align		4
.L_46:
        /*0108*/ 	.byte	0x03, 0x5f
        /*010a*/ 	.short	0x0101


	//----- nvinfo : EIATTR_VRC_CTA_INIT_COUNT
	.align		4
        /*010c*/ 	.byte	0x02, 0x4a
	.zero		1
	.zero		1


	//----- nvinfo : EIATTR_SYSCALL_OFFSETS
	.align		4
        /*0110*/ 	.byte	0x04, 0x46
        /*0112*/ 	.short	(.L_48 - .L_47)


	//   ....[0]....
.L_47:
        /*0114*/ 	.word	0x00000350


	//----- nvinfo : EIATTR_EXIT_INSTR_OFFSETS
	.align		4
.L_48:
        /*0118*/ 	.byte	0x04, 0x1c
        /*011a*/ 	.short	(.L_50 - .L_49)


	//   ....[0]....
.L_49:
        /*011c*/ 	.word	0x000000c0


	//   ....[1]....
        /*0120*/ 	.word	0x00000120


	//   ....[2]....
        /*0124*/ 	.word	0x000001c0


	//   ....[3]....
        /*0128*/ 	.word	0x00000570


	//   ....[4]....
        /*012c*/ 	.word	0x00000590


	//----- nvinfo : EIATTR_CRS_STACK_SIZE
	.align		4
.L_50:
        /*0130*/ 	.byte	0x04, 0x1e
        /*0132*/ 	.short	(.L_52 - .L_51)
.L_51:
        /*0134*/ 	.word	0x00000000


	//----- nvinfo : EIATTR_CBANK_PARAM_SIZE
	.align		4
.L_52:
        /*0138*/ 	.byte	0x03, 0x19
        /*013a*/ 	.short	0x0064


	//----- nvinfo : EIATTR_PARAM_CBANK
	.align		4
        /*013c*/ 	.byte	0x04, 0x0a
        /*013e*/ 	.short	(.L_54 - .L_53)
	.align		4
.L_53:
        /*0140*/ 	.word	index@(.nv.constant0._Z9PropagateiiiPiS_S_S_S_S_S_S_S_iii)
        /*0144*/ 	.short	0x0380
        /*0146*/ 	.short	0x0064


	//----- nvinfo : EIATTR_SW_WAR
	.align		4
.L_54:
        /*0148*/ 	.byte	0x04, 0x36
        /*014a*/ 	.short	(.L_56 - .L_55)
.L_55:
        /*014c*/ 	.word	0x00000008
.L_56:


//--------------------- .nv.info._Z10UnitClauseiiiPiS_S_S_S_S_S_S_S_iii --------------------------
	.section	.nv.info._Z10UnitClauseiiiPiS_S_S_S_S_S_S_S_iii,"",@"SHT_CUDA_INFO"
	.sectionflags	@""
	.align	4


	//----- nvinfo : EIATTR_CUDA_API_VERSION
	.align		4
        /*0000*/ 	.byte	0x04, 0x37
        /*0002*/ 	.short	(.L_58 - .L_57)
.L_57:
        /*0004*/ 	.word	0x00000082


	//----- nvinfo : EIATTR_KPARAM_INFO
	.align		4
.L_58:
        /*0008*/ 	.byte	0x04, 0x17
        /*000a*/ 	.short	(.L_60 - .L_59)
.L_59:
        /*000c*/ 	.word	0x00000000
        /*0010*/ 	.short	0x000e
        /*0012*/ 	.short	0x0060
        /*0014*/ 	.byte	0x00, 0xf0, 0x11, 0x00


	//----- nvinfo : EIATTR_KPARAM_INFO
	.align		4
.L_60:
        /*0018*/ 	.byte	0x04, 0x17
        /*001a*/ 	.short	(.L_62 - .L_61)
.L_61:
        /*001c*/ 	.word	0x00000000
        /*0020*/ 	.short	0x000d
        /*0022*/ 	.short	0x005c
        /*0024*/ 	.byte	0x00, 0xf0, 0x11, 0x00


	//----- nvinfo : EIATTR_KPARAM_INFO
	.align		4
.L_62:
        /*0028*/ 	.byte	0x04, 0x17
        /*002a*/ 	.short	(.L_64 - .L_63)
.L_63:
        /*002c*/ 	.word	0x00000000
        /*0030*/ 	.short	0x000c
        /*0032*/ 	.short	0x0058
        /*0034*/ 	.byte	0x00, 0xf0, 0x11, 0x00


	//----- nvinfo : EIATTR_KPARAM_INFO
	.align		4
.L_64:
        /*0038*/ 	.byte	0x04, 0x17
        /*003a*/ 	.short	(.L_66 - .L_65)
.L_65:
        /*003c*/ 	.word	0x00000000
        /*0040*/ 	.short	0x000b
        /*0042*/ 	.short	0x0050
        /*0044*/ 	.byte	0x00, 0xf5, 0x21, 0x00


	//----- nvinfo : EIATTR_KPARAM_INFO
	.align		4
.L_66:
        /*0048*/ 	.byte	0x04, 0x17
        /*004a*/ 	.short	(.L_68 - .L_67)
.L_67:
        /*004c*/ 	.word	0x00000000
        /*0050*/ 	.short	0x000a
        /*0052*/ 	.short	0x0048
        /*0054*/ 	.byte	0x00, 0xf5, 0x21, 0x00


	//----- nvinfo : EIATTR_KPARAM_INFO
	.align		4
.L_68:
        /*0058*/ 	.byte	0x04, 0x17
        /*005a*/ 	.short	(.L_70 - .L_69)
.L_69:
        /*005c*/ 	.word	0x00000000
        /*0060*/ 	.short	0x0009
        /*0062*/ 	.short	0x0040
        /*0064*/ 	.byte	0x00, 0xf5, 0x21, 0x00


	//----- nvinfo : EIATTR_KPARAM_INFO
	.align		4
.L_70:
        /*0068*/ 	.byte	0x04, 0x17
        /*006a*/ 	.short	(.L_72 - .L_71)
.L_71:
        /*006c*/ 	.word	0x00000000
        /*0070*/ 	.short	0x0008
        /*0072*/ 	.short	0x0038
        /*0074*/ 	.byte	0x00, 0xf5, 0x21, 0x00


	//----- nvinfo : EIATTR_KPARAM_INFO
	.align		4
.L_72:
        /*0078*/ 	.byte	0x04, 0x17
        /*007a*/ 	.short	(.L_74 - .L_73)
.L_73:
        /*007c*/ 	.word	0x00000000
        /*0080*/ 	.short	0x0007
        /*0082*/ 	.short	0x0030
        /*0084*/ 	.byte	0x00, 0xf5, 0x21, 0x00


	//----- nvinfo : EIATTR_KPARAM_INFO
	.align		4
.L_74:
        /*0088*/ 	.byte	0x04, 0x17
        /*008a*/ 	.short	(.L_76 - .L_75)
.L_75:
        /*008c*/ 	.word	0x00000000
        /*0090*/ 	.short	0x0006
        /*0092*/ 	.short	0x0028
        /*0094*/ 	.byte	0x00, 0xf5, 0x21, 0x00


	//----- nvinfo : EIATTR_KPARAM_INFO
	.align		4
.L_76:
        /*0098*/ 	.byte	0x04, 0x17
        /*009a*/ 	.short	(.L_78 - .L_77)
.L_77:
        /*009c*/ 	.word	0x00000000
        /*00a0*/ 	.short	0x0005
        /*00a2*/ 	.short	0x0020
        /*00a4*/ 	.byte	0x00, 0xf5, 0x21, 0x00


	//----- nvinfo : EIATTR_KPARAM_INFO
	.align		4
.L_78:
        /*00a8*/ 	.byte	0x04, 0x17
        /*00aa*/ 	.short	(.L_80 - .L_79)
.L_79:
        /*00ac*/ 	.word	0x00000000
        /*00b0*/ 	.short	0x0004
        /*00b2*/ 	.short	0x0018
        /*00b4*/ 	.byte	0x00, 0xf5, 0x21, 0x00


	//----- nvinfo : EIATTR_KPARAM_INFO
	.align		4
.L_80:
        /*00b8*/ 	.byte	0x04, 0x17
        /*00ba*/ 	.short	(.L_82 - .L_81)
.L_81:
        /*00bc*/ 	.word	0x00000000
        /*00c0*/ 	.short	0x0003
        /*00c2*/ 	.short	0x0010
        /*00c4*/ 	.byte	0x00, 0xf5, 0x21, 0x00


	//----- nvinfo : EIATTR_KPARAM_INFO
	.align		4
.L_82:
        /*00c8*/ 	.byte	0x04, 0x17
        /*00ca*/ 	.short	(.L_84 - .L_83)
.L_83:
        /*00cc*/ 	.word	0x00000000
        /*00d0*/ 	.short	0x0002
        /*00d2*/ 	.short	0x0008
        /*00d4*/ 	.byte	0x00, 0xf0, 0x11, 0x00


	//----- nvinfo : EIATTR_KPARAM_INFO
	.align		4
.L_84:
        /*00d8*/ 	.byte	0x04, 0x17
        /*00da*/ 	.short	(.L_86 - .L_85)
.L_85:
        /*00dc*/ 	.word	0x00000000
        /*00e0*/ 	.short	0x0001
        /*00e2*/ 	.short	0x0004
        /*00e4*/ 	.byte	0x00, 0xf0, 0x11, 0x00


	//----- nvinfo : EIATTR_KPARAM_INFO
	.align		4
.L_86:
        /*00e8*/ 	.byte	0x04, 0x17
        /*00ea*/ 	.short	(.L_88 - .L_87)
.L_87:
        /*00ec*/ 	.word	0x00000000
        /*00f0*/ 	.short	0x0000
        /*00f2*/ 	.short	0x0000
        /*00f4*/ 	.byte	0x00, 0xf0, 0x11, 0x00


	//----- nvinfo : EIATTR_SPARSE_MMA_MASK
	.align		4
.L_88:
        /*00f8*/ 	.byte	0x03, 0x50
        /*00fa*/ 	.short	0x0000


	//----- nvinfo : EIATTR_MAXREG_COUNT
	.align		4
        /*00fc*/ 	.byte	0x03, 0x1b
        /*00fe*/ 	.short	0x00ff


	//----- nvinfo : EIATTR_MERCURY_ISA_VERSION
	.align		4
        /*0100*/ 	.byte	0x03, 0x5f
        /*0102*/ 	.short	0x0101


	//----- nvinfo : EIATTR_VRC_CTA_INIT_COUNT
	.align		4
        /*0104*/ 	.byte	0x02, 0x4a
	.zero		1
	.zero		1


	//----- nvinfo : EIATTR_EXIT_INSTR_OFFSETS
	.align		4
        /*0108*/ 	.byte	0x04, 0x1c
        /*010a*/ 	.short	(.L_90 - .L_89)


	//   ....[0]....
.L_89:
        /*010c*/ 	.word	0x00000070


	//   ....[1]....
        /*0110*/ 	.word	0x000000d0


	//   ....[2]....
        /*0114*/ 	.word	0x000001a0


	//----- nvinfo : EIATTR_CBANK_PARAM_SIZE
	.align		4
.L_90:
        /*0118*/ 	.byte	0x03, 0x19
        /*011a*/ 	.short	0x0064


	//----- nvinfo : EIATTR_PARAM_CBANK
	.align		4
        /*011c*/ 	.byte	0x04, 0x0a
        /*011e*/ 	.short	(.L_92 - .L_91)
	.align		4
.L_91:
        /*0120*/ 	.word	index@(.nv.constant0._Z10UnitClauseiiiPiS_S_S_S_S_S_S_S_iii)
        /*0124*/ 	.short	0x0380
        /*0126*/ 	.short	0x0064


	//----- nvinfo : EIATTR_SW_WAR
	.align		4
.L_92:
        /*0128*/ 	.byte	0x04, 0x36
        /*012a*/ 	.short	(.L_94 - .L_93)
.L_93:
        /*012c*/ 	.word	0x00000008
.L_94:


//--------------------- .nv.callgraph             --------------------------
	.section	.nv.callgraph,"",@"SHT_CUDA_CALLGRAPH"
	.align	4
	.sectionentsize	8
	.align		4
        /*0000*/ 	.word	0x00000000
	.align		4
        /*0004*/ 	.word	0xffffffff
	.align		4
        /*0008*/ 	.word	index@(_Z9PropagateiiiPiS_S_S_S_S_S_S_S_iii)
	.align		4
        /*000c*/ 	.word	index@(vprintf)
	.align		4
        /*0010*/ 	.word	0x00000000
	.align		4
        /*0014*/ 	.word	0xfffffffe
	.align		4
        /*0018*/ 	.word	0x00000000
	.align		4
        /*001c*/ 	.word	0xfffffffd
	.align		4
        /*0020*/ 	.word	0x00000000
	.align		4
        /*0024*/ 	.word	0xfffffffc


//--------------------- .nv.constant4             --------------------------
	.section	.nv.constant4,"a",@progbits
	.align	8
	.align		8
.nv.constant4:
        /*0000*/ 	.dword	vprintf
	.align		8
        /*0008*/ 	.dword	$str


//--------------------- .text._Z9PropagateiiiPiS_S_S_S_S_S_S_S_iii --------------------------
	.section	.text._Z9PropagateiiiPiS_S_S_S_S_S_S_S_iii,"ax",@progbits
	.align	128
        .global         _Z9PropagateiiiPiS_S_S_S_S_S_S_S_iii
        .type           _Z9PropagateiiiPiS_S_S_S_S_S_S_S_iii,@function
        .size           _Z9PropagateiiiPiS_S_S_S_S_S_S_S_iii,(.L_x_8 - _Z9PropagateiiiPiS_S_S_S_S_S_S_S_iii)
        .other          _Z9PropagateiiiPiS_S_S_S_S_S_S_S_iii,@"STO_CUDA_ENTRY STV_DEFAULT"
_Z9PropagateiiiPiS_S_S_S_S_S_S_S_iii:
.text._Z9PropagateiiiPiS_S_S_S_S_S_S_S_iii:
[----:B------:R-:W0:Y:S01]  /*0000*/  LDC R1, c[0x0][0x37c] ;  /* 0x0000df00ff017b82 */ /* 0x000e220000000800 */
[----:B------:R-:W1:Y:S07]  /*0010*/  S2R R7, SR_TID.X ;  /* 0x0000000000077919 */ /* 0x000e6e0000002100 */
[----:B------:R-:W1:Y:S01]  /*0020*/  S2UR UR6, SR_CTAID.X ;  /* 0x00000000000679c3 */ /* 0x000e620000002500 */
[----:B------:R-:W2:Y:S01]  /*0030*/  LDCU UR4, c[0x0][0x2f8] ;  /* 0x00005f00ff0477ac */ /* 0x000ea20008000800 */
[----:B0-----:R-:W-:Y:S01]  /*0040*/  VIADD R1, R1, 0xfffffff8 ;  /* 0xfffffff801017836 */ /* 0x001fe20000000000 */
[----:B------:R-:W0:Y:S05]  /*0050*/  LDCU UR5, c[0x0][0x2fc] ;  /* 0x00005f80ff0577ac */ /* 0x000e2a0008000800 */
[----:B------:R-:W1:Y:S08]  /*0060*/  LDC R0, c[0x0][0x388] ;  /* 0x0000e200ff007b82 */ /* 0x000e700000000800 */
[----:B------:R-:W3:Y:S01]  /*0070*/  LDC R6, c[0x0][0x3dc] ;  /* 0x0000f700ff067b82 */ /* 0x000ee20000000800 */
[----:B--2---:R-:W-:-:S04]  /*0080*/  IADD3 R25, P1, PT, R1, UR4, RZ ;  /* 0x0000000401197c10 */ /* 0x004fc8000ff3e0ff */
[----:B0-----:R-:W-:Y:S01]  /*0090*/  IADD3.X R24, PT, PT, RZ, UR5, RZ, P1, !PT ;  /* 0x00000005ff187c10 */ /* 0x001fe20008ffe4ff */
[----:B-1----:R-:W-:-:S05]  /*00a0*/  IMAD R7, R0, UR6, R7 ;  /* 0x0000000600077c24 */ /* 0x002fca000f8e0207 */
[----:B---3--:R-:W-:-:S13]  /*00b0*/  ISETP.GE.AND P0, PT, R7, R6, PT ;  /* 0x000000060700720c */ /* 0x008fda0003f06270 */
[----:B------:R-:W-:Y:S05]  /*00c0*/  @P0 EXIT ;  /* 0x000000000000094d */ /* 0x000fea0003800000 */
[----:B------:R-:W0:Y:S01]  /*00d0*/  LDC.64 R18, c[0x0][0x390] ;  /* 0x0000e400ff127b82 */ /* 0x000e220000000a00 */
[----:B------:R-:W1:Y:S01]  /*00e0*/  LDCU.64 UR36, c[0x0][0x358] ;  /* 0x00006b00ff2477ac */ /* 0x000e620008000a00 */
[----:B0-----:R-:W-:-:S05]  /*00f0*/  IMAD.WIDE R2, R7, 0x4, R18 ;  /* 0x0000000407027825 */ /* 0x001fca00078e0212 */
[----:B-1----:R-:W2:Y:S02]  /*0100*/  LDG.E R0, desc[UR36][R2.64] ;  /* 0x0000002402007981 */ /* 0x002ea4000c1e1900 */
[----:B--2---:R-:W-:-:S13]  /*0110*/  ISETP.NE.AND P0, PT, R0, 0x1, PT ;  /* 0x000000010000780c */ /* 0x004fda0003f05270 */
[----:B------:R-:W-:Y:S05]  /*0120*/  @P0 EXIT ;  /* 0x000000000000094d */ /* 0x000fea0003800000 */
[----:B------:R-:W0:Y:S08]  /*0130*/  LDC.64 R4, c[0x0][0x3c8] ;  /* 0x0000f200ff047b82 */ /* 0x000e300000000a00 */
[----:B------:R-:W1:Y:S01]  /*0140*/  LDC.64 R22, c[0x0][0x3c0] ;  /* 0x0000f000ff167b82 */ /* 0x000e620000000a00 */
[----:B0-----:R-:W-:-:S06]  /*0150*/  IMAD.WIDE R4, R7, 0x4, R4 ;  /* 0x0000000407047825 */ /* 0x001fcc00078e0204 */
[----:B------:R-:W1:Y:S04]  /*0160*/  LDG.E R5, desc[UR36][R4.64] ;  /* 0x0000002404057981 */ /* 0x000e68000c1e1900 */
[----:B------:R0:W-:Y:S01]  /*0170*/  STG.E desc[UR36][R2.64], RZ ;  /* 0x000000ff02007986 */ /* 0x0001e2000c101924 */
[----:B-1----:R-:W-:-:S05]  /*0180*/  IMAD.WIDE R22, R5, 0x4, R22 ;  /* 0x0000000405167825 */ /* 0x002fca00078e0216 */
[----:B------:R-:W2:Y:S04]  /*0190*/  LDG.E R26, desc[UR36][R22.64] ;  /* 0x00000024161a7981 */ /* 0x000ea8000c1e1900 */
[----:B------:R-:W2:Y:S02]  /*01a0*/  LDG.E R7, desc[UR36][R22.64+0x4] ;  /* 0x0000042416077981 */ /* 0x000ea4000c1e1900 */
[----:B--2---:R-:W-:-:S13]  /*01b0*/  ISETP.GE.AND P0, PT, R26, R7, PT ;  /* 0x000000071a00720c */ /* 0x004fda0003f06270 */
[----:B0-----:R-:W-:Y:S05]  /*01c0*/  @P0 EXIT ;  /* 0x000000000000094d */ /* 0x001fea0003800000 */
[----:B------:R-:W-:-:S07]  /*01d0*/  IMAD.WIDE R18, R6, 0x4, R18 ;  /* 0x0000000406127825 */ /* 0x000fce00078e0212 */
.L_x_5:
[----:B------:R-:W0:Y:S02]  /*01e0*/  LDC.64 R2, c[0x0][0x3b0] ;  /* 0x0000ec00ff027b82 */ /* 0x000e240000000a00 */
[----:B0-----:R-:W-:-:S06]  /*01f0*/  IMAD.WIDE R2, R26, 0x4, R2 ;  /* 0x000000041a027825 */ /* 0x001fcc00078e0202 */
[----:B------:R-:W2:Y:S01]  /*0200*/  LDG.E R2, desc[UR36][R2.64] ;  /* 0x0000002402027981 */ /* 0x000ea2000c1e1900 */
[----:B------:R-:W-:Y:S05]  /*0210*/  YIELD ;  /* 0x0000000000007946 */ /* 0x000fea0003800000 */
[----:B------:R-:W-:Y:S01]  /*0220*/  BSSY.RECONVERGENT B6, `(.L_x_0) ;  /* 0x0000030000067945 */ /* 0x000fe20003800200 */
[----:B--2---:R-:W-:-:S13]  /*0230*/  ISETP.NE.AND P0, PT, R2, 0x2, PT ;  /* 0x000000020200780c */ /* 0x004fda0003f05270 */
[----:B------:R-:W-:Y:S05]  /*0240*/  @P0 BRA `(.L_x_1) ;  /* 0x0000000000b40947 */ /* 0x000fea0003800000 */
[----:B------:R-:W0:Y:S08]  /*0250*/  LDC.64 R16, c[0x0][0x3b8] ;  /* 0x0000ee00ff107b82 */ /* 0x000e300000000a00 */
[----:B------:R-:W1:Y:S01]  /*0260*/  LDC.64 R2, c[0x0][0x398] ;  /* 0x0000e600ff027b82 */ /* 0x000e620000000a00 */
[----:B------:R-:W-:Y:S01]  /*0270*/  IMAD.MOV.U32 R11, RZ, RZ, -0x1 ;  /* 0xffffffffff0b7424 */ /* 0x000fe200078e00ff */
[----:B------:R-:W-:Y:S01]  /*0280*/  MOV R8, 0x0 ;  /* 0x0000000000087802 */ /* 0x000fe20000000f00 */
[----:B------:R-:W2:Y:S01]  /*0290*/  LDCU.64 UR4, c[0x4][0x8] ;  /* 0x01000100ff0477ac */ /* 0x000ea20008000a00 */
[----:B0-----:R-:W-:-:S05]  /*02a0*/  IMAD.WIDE R16, R26, 0x4, R16 ;  /* 0x000000041a107825 */ /* 0x001fca00078e0210 */
[----:B------:R-:W1:Y:S02]  /*02b0*/  LDG.E R5, desc[UR36][R16.64] ;  /* 0x0000002410057981 */ /* 0x000e64000c1e1900 */
[----:B-1----:R-:W-:-:S06]  /*02c0*/  IMAD.WIDE R2, R5, 0x4, R2 ;  /* 0x0000000405027825 */ /* 0x002fcc00078e0202 */
[----:B------:R-:W3:Y:S01]  /*02d0*/  ATOMG.E.ADD.STRONG.GPU PT, R2, desc[UR36][R2.64], R11 ;  /* 0x8000000b020279a8 */ /* 0x000ee200081ef124 */
[----:B------:R-:W0:Y:S01]  /*02e0*/  LDC.64 R8, c[0x4][R8] ;  /* 0x0100000008087b82 */ /* 0x000e220000000a00 */
[----:B--2---:R-:W-:Y:S01]  /*02f0*/  MOV R4, UR4 ;  /* 0x0000000400047c02 */ /* 0x004fe20008000f00 */
[----:B------:R-:W-:Y:S01]  /*0300*/  IMAD.U32 R5, RZ, RZ, UR5 ;  /* 0x00000005ff057e24 */ /* 0x000fe2000f8e00ff */
[----:B------:R-:W-:Y:S01]  /*0310*/  MOV R6, R25 ;  /* 0x0000001900067202 */ /* 0x000fe20000000f00 */
[----:B------:R-:W-:Y:S01]  /*0320*/  IMAD.MOV.U32 R7, RZ, RZ, R24 ;  /* 0x000000ffff077224 */ /* 0x000fe200078e0018 */
[----:B0--3--:R1:W-:Y:S06]  /*0330*/  STL [R1], R2 ;  /* 0x0000000201007387 */ /* 0x0093ec0000100800 */
[----:B------:R-:W-:-:S07]  /*0340*/  LEPC R20, `(.L_x_2) ;  /* 0x000000001014794e */ /* 0x000fce0000000000 */
[----:B-1----:R-:W-:Y:S05]  /*0350*/  CALL.ABS.NOINC R8 ;  /* 0x0000000008007343 */ /* 0x002fea0003c00000 */
.L_x_2:
[----:B------:R-:W-:-:S13]  /*0360*/  ISETP.NE.AND P0, PT, R2, 0x1, PT ;  /* 0x000000010200780c */ /* 0x000fda0003f05270 */
[----:B------:R-:W-:Y:S05]  /*0370*/  @P0 BRA `(.L_x_1) ;  /* 0x0000000000680947 */ /* 0x000fea0003800000 */
[----:B------:R-:W2:Y:S01]  /*0380*/  LDG.E R7, desc[UR36][R16.64] ;  /* 0x0000002410077981 */ /* 0x000ea2000c1e1900 */
[----:B------:R-:W2:Y:S08]  /*0390*/  LDC.64 R2, c[0x0][0x3c8] ;  /* 0x0000f200ff027b82 */ /* 0x000eb00000000a00 */
[----:B------:R-:W0:Y:S01]  /*03a0*/  LDC R5, c[0x0][0x380] ;  /* 0x0000e000ff057b82 */ /* 0x000e220000000800 */
[----:B--2---:R-:W-:-:S05]  /*03b0*/  IMAD.WIDE R2, R7, 0x4, R2 ;  /* 0x0000000407027825 */ /* 0x004fca00078e0202 */
[----:B------:R-:W0:Y:S02]  /*03c0*/  LDG.E R4, desc[UR36][R2.64] ;  /* 0x0000002402047981 */ /* 0x000e24000c1e1900 */
[----:B0-----:R-:W-:-:S13]  /*03d0*/  ISETP.NE.AND P0, PT, R4, R5, PT ;  /* 0x000000050400720c */ /* 0x001fda0003f05270 */
[----:B------:R-:W-:Y:S05]  /*03e0*/  @!P0 BRA `(.L_x_3) ;  /* 0x0000000000348947 */ /* 0x000fea0003800000 */
[----:B------:R-:W0:Y:S02]  /*03f0*/  LDC.64 R2, c[0x0][0x3a0] ;  /* 0x0000e800ff027b82 */ /* 0x000e240000000a00 */
[----:B0-----:R-:W-:-:S05]  /*0400*/  IMAD.WIDE R4, R4, 0x4, R2 ;  /* 0x0000000404047825 */ /* 0x001fca00078e0202 */
[----:B------:R-:W2:Y:S02]  /*0410*/  LDG.E R0, desc[UR36][R4.64] ;  /* 0x0000002404007981 */ /* 0x000ea4000c1e1900 */
[----:B--2---:R-:W-:-:S13]  /*0420*/  ISETP.NE.AND P0, PT, R0, RZ, PT ;  /* 0x000000ff0000720c */ /* 0x004fda0003f05270 */
[----:B------:R-:W-:Y:S05]  /*0430*/  @P0 BRA `(.L_x_1) ;  /* 0x0000000000380947 */ /* 0x000fea0003800000 */
[----:B------:R-:W-:Y:S01]  /*0440*/  HFMA2 R7, -RZ, RZ, 0, 5.9604644775390625e-08 ;  /* 0x00000001ff077431 */ /* 0x000fe200000001ff */
[----:B------:R-:W0:Y:S04]  /*0450*/  LDC.64 R2, c[0x0][0x390] ;  /* 0x0000e400ff027b82 */ /* 0x000e280000000a00 */
[----:B------:R1:W-:Y:S04]  /*0460*/  STG.E desc[UR36][R4.64], R7 ;  /* 0x0000000704007986 */ /* 0x0003e8000c101924 */
[----:B------:R-:W0:Y:S02]  /*0470*/  LDG.E R17, desc[UR36][R16.64] ;  /* 0x0000002410117981 */ /* 0x000e24000c1e1900 */
[----:B0-----:R-:W-:-:S05]  /*0480*/  IMAD.WIDE R2, R17, 0x4, R2 ;  /* 0x0000000411027825 */ /* 0x001fca00078e0202 */
[----:B------:R1:W-:Y:S04]  /*0490*/  STG.E desc[UR36][R2.64], R7 ;  /* 0x0000000702007986 */ /* 0x0003e8000c101924 */
[----:B------:R1:W-:Y:S01]  /*04a0*/  STG.E desc[UR36][R18.64], R7 ;  /* 0x0000000712007986 */ /* 0x0003e2000c101924 */
[----:B------:R-:W-:Y:S05]  /*04b0*/  BRA `(.L_x_1) ;  /* 0x0000000000187947 */ /* 0x000fea0003800000 */
.L_x_3:
[----:B------:R-:W0:Y:S02]  /*04c0*/  LDC.64 R2, c[0x0][0x3d0] ;  /* 0x0000f400ff027b82 */ /* 0x000e240000000a00 */
[----:B0-----:R-:W-:-:S06]  /*04d0*/  IMAD.WIDE R2, R7, 0x4, R2 ;  /* 0x0000000407027825 */ /* 0x001fcc00078e0202 */
[----:B------:R-:W2:Y:S02]  /*04e0*/  LDG.E R2, desc[UR36][R2.64] ;  /* 0x0000002402027981 */ /* 0x000ea4000c1e1900 */
[----:B--2---:R-:W-:-:S04]  /*04f0*/  LOP3.LUT R0, R2, 0x1, RZ, 0xc0, !PT ;  /* 0x0000000102007812 */ /* 0x004fc800078ec0ff */
[----:B------:R-:W-:-:S13]  /*0500*/  ISETP.NE.U32.AND P0, PT, R0, 0x1, PT ;  /* 0x000000010000780c */ /* 0x000fda0003f05070 */
[----:B------:R-:W-:Y:S05]  /*0510*/  @P0 BRA `(.L_x_4) ;  /* 0x0000000000180947 */ /* 0x000fea0003800000 */
.L_x_1:
[----:B------:R-:W-:Y:S05]  /*0520*/  BSYNC.RECONVERGENT B6 ;  /* 0x0000000000067941 */ /* 0x000fea0003800200 */
.L_x_0:
[----:B-1----:R-:W2:Y:S01]  /*0530*/  LDG.E R3, desc[UR36][R22.64+0x4] ;  /* 0x0000042416037981 */ /* 0x002ea2000c1e1900 */
[----:B------:R-:W-:-:S05]  /*0540*/  VIADD R26, R26, 0x1 ;  /* 0x000000011a1a7836 */ /* 0x000fca0000000000 */
[----:B--2---:R-:W-:-:S13]  /*0550*/  ISETP.GE.AND P0, PT, R26, R3, PT ;  /* 0x000000031a00720c */ /* 0x004fda0003f06270 */
[----:B------:R-:W-:Y:S05]  /*0560*/  @!P0 BRA `(.L_x_5) ;  /* 0xfffffffc001c8947 */ /* 0x000fea000383ffff */
[----:B------:R-:W-:Y:S05]  /*0570*/  EXIT ;  /* 0x000000000000794d */ /* 0x000fea0003800000 */
.L_x_4:
[----:B------:R-:W-:Y:S01]  /*0580*/  STG.E desc[UR36][R18.64+0x4], R5 ;  /* 0x0000040512007986 */ /* 0x000fe2000c101924 */
[----:B------:R-:W-:Y:S05]  /*0590*/  EXIT ;  /* 0x000000000000794d */ /* 0x000fea0003800000 */
.L_x_6:
[----:B------:R-:W-:-:S00]  /*05a0*/  BRA `(.L_x_6) ;  /* 0xfffffffc00fc7947 */ /* 0x000fc0000383ffff */
[----:B------:R-:W-:-:S00]  /*05b0*/  NOP ;  /* 0x0000000000007918 */ /* 0x000fc00000000000 */
        /* <DEDUP_REMOVED lines=12> */
.L_x_8:


//--------------------- .text._Z10UnitClauseiiiPiS_S_S_S_S_S_S_S_iii --------------------------
	.section	.text._Z10UnitClauseiiiPiS_S_S_S_S_S_S_S_iii,"ax",@progbits
	.align	128
        .global         _Z10UnitClauseiiiPiS_S_S_S_S_S_S_S_iii
        .type           _Z10UnitClauseiiiPiS_S_S_S_S_S_S_S_iii,@function
        .size           _Z10UnitClauseiiiPiS_S_S_S_S_S_S_S_iii,(.L_x_9 - _Z10UnitClauseiiiPiS_S_S_S_S_S_S_S_iii)
        .other          _Z10UnitClauseiiiPiS_S_S_S_S_S_S_S_iii,@"STO_CUDA_ENTRY STV_DEFAULT"
_Z10UnitClauseiiiPiS_S_S_S_S_S_S_S_iii:
.text._Z10UnitClauseiiiPiS_S_S_S_S_S_S_S_iii:
[----:B------:R-:W-:Y:S01]  /*0000*/  LDC R1, c[0x0][0x37c] ;  /* 0x0000df00ff017b82 */ /* 0x000fe20000000800 */
[----:B------:R-:W0:Y:S07]  /*0010*/  S2R R5, SR_TID.X ;  /* 0x0000000000057919 */ /* 0x000e2e0000002100 */
[----:B------:R-:W0:Y:S08]  /*0020*/  S2UR UR4, SR_CTAID.X ;  /* 0x00000000000479c3 */ /* 0x000e300000002500 */
[----:B------:R-:W0:Y:S08]  /*0030*/  LDC R0, c[0x0][0x388] ;  /* 0x0000e200ff007b82 */ /* 0x000e300000000800 */
[----:B------:R-:W1:Y:S01]  /*0040*/  LDC R10, c[0x0][0x3dc] ;  /* 0x0000f700ff0a7b82 */ /* 0x000e620000000800 */
[----:B0-----:R-:W-:-:S05]  /*0050*/  IMAD R5, R0, UR4, R5 ;  /* 0x0000000400057c24 */ /* 0x001fca000f8e0205 */
[----:B-1----:R-:W-:-:S13]  /*0060*/  ISETP.GE.AND P0, PT, R5, R10, PT ;  /* 0x0000000a0500720c */ /* 0x002fda0003f06270 */
[----:B------:R-:W-:Y:S05]  /*0070*/  @P0 EXIT ;  /* 0x000000000000094d */ /* 0x000fea0003800000 */
[----:B------:R-:W0:Y:S01]  /*0080*/  LDC.64 R2, c[0x0][0x3d0] ;  /* 0x0000f400ff027b82 */ /* 0x000e220000000a00 */
[----:B------:R-:W1:Y:S01]  /*0090*/  LDCU.64 UR4, c[0x0][0x358] ;  /* 0x00006b00ff0477ac */ /* 0x000e620008000a00 */
[----:B0-----:R-:W-:-:S06]  /*00a0*/  IMAD.WIDE R2, R5, 0x4, R2 ;  /* 0x0000000405027825 */ /* 0x001fcc00078e0202 */
[----:B-1----:R-:W2:Y:S02]  /*00b0*/  LDG.E R2, desc[UR4][R2.64] ;  /* 0x0000000402027981 */ /* 0x002ea4000c1e1900 */
[----:B--2---:R-:W-:-:S13]  /*00c0*/  ISETP.NE.AND P0, PT, R2, 0x1, PT ;  /* 0x000000010200780c */ /* 0x004fda0003f05270 */
[----:B------:R-:W-:Y:S05]  /*00d0*/  @P0 EXIT ;  /* 0x000000000000094d */ /* 0x000fea0003800000 */
[----:B------:R-:W0:Y:S08]  /*00e0*/  LDC.64 R2, c[0x0][0x3c8] ;  /* 0x0000f200ff027b82 */ /* 0x000e300000000a00 */
[----:B------:R-:W1:Y:S08]  /*00f0*/  LDC.64 R6, c[0x0][0x390] ;  /* 0x0000e400ff067b82 */ /* 0x000e700000000a00 */
[----:B------:R-:W2:Y:S01]  /*0100*/  LDC.64 R8, c[0x0][0x3a0] ;  /* 0x0000e800ff087b82 */ /* 0x000ea20000000a00 */
[----:B0-----:R-:W-:-:S06]  /*0110*/  IMAD.WIDE R2, R5, 0x4, R2 ;  /* 0x0000000405027825 */ /* 0x001fcc00078e0202 */
[----:B------:R-:W2:Y:S01]  /*0120*/  LDG.E R3, desc[UR4][R2.64] ;  /* 0x0000000402037981 */ /* 0x000ea2000c1e1900 */
[----:B------:R-:W-:Y:S02]  /*0130*/  HFMA2 R11, -RZ, RZ, 0, 5.9604644775390625e-08 ;  /* 0x00000001ff0b7431 */ /* 0x000fe400000001ff */
[----:B-1----:R-:W-:-:S04]  /*0140*/  IMAD.WIDE R4, R5, 0x4, R6 ;  /* 0x0000000405047825 */ /* 0x002fc800078e0206 */
[----:B------:R-:W-:Y:S01]  /*0150*/  IMAD.WIDE R6, R10, 0x4, R6 ;  /* 0x000000040a067825 */ /* 0x000fe200078e0206 */
[----:B------:R-:W-:Y:S04]  /*0160*/  STG.E desc[UR4][R4.64], R11 ;  /* 0x0000000b04007986 */ /* 0x000fe8000c101904 */
[----:B------:R-:W-:Y:S01]  /*0170*/  STG.E desc[UR4][R6.64], R11 ;  /* 0x0000000b06007986 */ /* 0x000fe2000c101904 */
[----:B--2---:R-:W-:-:S05]  /*0180*/  IMAD.WIDE R8, R3, 0x4, R8 ;  /* 0x0000000403087825 */ /* 0x004fca00078e0208 */
[----:B------:R-:W-:Y:S01]  /*0190*/  STG.E desc[UR4][R8.64], R11 ;  /* 0x0000000b08007986 */ /* 0x000fe2000c101904 */
[----:B------:R-:W-:Y:S05]  /*01a0*/  EXIT ;  /* 0x000000000000794d */ /* 0x000fea0003800000 */
.L_x_7:
        /* <DEDUP_REMOVED lines=13> */
.L_x_9:


//--------------------- .nv.global.init           --------------------------
	.section	.nv.global.init,"aw",@progbits
.nv.global.init:
	.type		$str,@object
	.size		$str,(.L_0 - $str)
$str:
        /*0000*/ 	.byte	0x25, 0x64, 0x0a, 0x00
.L_0:


//--------------------- .nv.shared.reserved.0     --------------------------
	.section	.nv.shared.reserved.0,"aw",@nobits
	.weak		__nv_reservedSMEM_offset_0_alias
	.size		__nv_reservedSMEM_offset_0_alias, 0, 64
	.other		__nv_reservedSMEM_offset_0_alias,@"STO_CUDA_RESERVED_SHARED STV_DEFAULT"
__nv_reservedSMEM_offset_0_alias:
	.zero		0
	.zero		64


//--------------------- .nv.constant0._Z9PropagateiiiPiS_S_S_S_S_S_S_S_iii --------------------------
	.section	.nv.constant0._Z9PropagateiiiPiS_S_S_S_S_S_S_S_iii,"a",@progbits
	.sectionflags	@""
	.align	4
.nv.constant0._Z9PropagateiiiPiS_S_S_S_S_S_S_S_iii:
	.zero		996


//--------------------- .nv.constant0._Z10UnitClauseiiiPiS_S_S_S_S_S_S_S_iii --------------------------
	.section	.nv.constant0._Z10UnitClauseiiiPiS_S_S_S_S_S_S_S_iii,"a",@progbits
	.sectionflags	@""
	.align	4
.nv.constant0._Z10UnitClauseiiiPiS_S_S_S_S_S_S_S_iii:
	.zero		996


//--------------------- SYMBOLS --------------------------

	.type		.nv.reservedSmem.offset0,@object
	.size		.nv.reservedSmem.offset0,0x4
	.type		vprintf,@function
